//
// Generated by NVIDIA NVVM Compiler
//
// Compiler Build ID: CL-36424714
// Cuda compilation tools, release 13.0, V13.0.88
// Based on NVVM 20.0.0
//

.version 9.0
.target sm_100
.address_size 64

	// .globl	_Z10transponerPiS_

.visible .entry _Z10transponerPiS_(
	.param .u64 .ptr .align 1 _Z10transponerPiS__param_0,
	.param .u64 .ptr .align 1 _Z10transponerPiS__param_1
)
{
	.reg .b32 	%r<13>;
	.reg .b64 	%rd<9>;

	ld.param.u64 	%rd1, [_Z10transponerPiS__param_0];
	ld.param.u64 	%rd2, [_Z10transponerPiS__param_1];
	cvta.to.global.u64 	%rd3, %rd2;
	cvta.to.global.u64 	%rd4, %rd1;
	mov.u32 	%r1, %ctaid.x;
	mov.u32 	%r2, %ntid.x;
	mov.u32 	%r3, %tid.x;
	mad.lo.s32 	%r4, %r1, %r2, %r3;
	mov.u32 	%r5, %ctaid.y;
	mov.u32 	%r6, %tid.y;
	mad.lo.s32 	%r7, %r5, %r2, %r6;
	shl.b32 	%r8, %r7, 2;
	add.s32 	%r9, %r8, %r4;
	mul.wide.s32 	%rd5, %r9, 4;
	add.s64 	%rd6, %rd4, %rd5;
	ld.global.u32 	%r10, [%rd6];
	shl.b32 	%r11, %r4, 2;
	add.s32 	%r12, %r11, %r7;
	mul.wide.s32 	%rd7, %r12, 4;
	add.s64 	%rd8, %rd3, %rd7;
	st.global.u32 	[%rd8], %r10;
	ret;

}


// ===== COMPILED SASS (sm_100) =====

	.target	sm_100

	.elftype	@"ET_EXEC"


//--------------------- .note.nv.tkinfo           --------------------------
	.section	.note.nv.tkinfo,"",@"SHT_NOTE"
	.sectionflags	@"SHF_NOTE_NV_TKINFO"
	.tkinfo
        /*0018*/ 	.word	0x00000002
        /*0030*/ 	.string	""
        /*0030*/ 	.string	"ptxas"
        /*0030*/ 	.string	"Cuda compilation tools, release 13.0, V13.0.88"
        /*0030*/ 	.string	"Build cuda_13.0.r13.0/compiler.36424714_0"
        /*0030*/ 	.string	"-arch sm_100 -m 64 "



//--------------------- .note.nv.cuinfo           --------------------------
	.section	.note.nv.cuinfo,"",@"SHT_NOTE"
	.sectionflags	@"SHF_NOTE_NV_CUINFO"
        /*0018*/ 	.short	0x0002
        /*001a*/ 	.short	0x0064
        /*001c*/ 	.short	0x0082
	.zero		2


//--------------------- .nv.info                  --------------------------
	.section	.nv.info,"",@"SHT_CUDA_INFO"
	.align	4


	//----- nvinfo : EIATTR_REGCOUNT
	.align		4
        /*0000*/ 	.byte	0x04, 0x2f
        /*0002*/ 	.short	(.L_1 - .L_0)
	.align		4
.L_0:
        /*0004*/ 	.word	index@(_Z10transponerPiS_)
        /*0008*/ 	.word	0x0000000a


	//----- nvinfo : EIATTR_FRAME_SIZE
	.align		4
.L_1:
        /*000c*/ 	.byte	0x04, 0x11
        /*000e*/ 	.short	(.L_3 - .L_2)
	.align		4
.L_2:
        /*0010*/ 	.word	index@(_Z10transponerPiS_)
        /*0014*/ 	.word	0x00000000


	//----- nvinfo : EIATTR_MIN_STACK_SIZE
	.align		4
.L_3:
        /*0018*/ 	.byte	0x04, 0x12
        /*001a*/ 	.short	(.L_5 - .L_4)
	.align		4
.L_4:
        /*001c*/ 	.word	index@(_Z10transponerPiS_)
        /*0020*/ 	.word	0x00000000
.L_5:


//--------------------- .nv.compat                --------------------------
	.section	.nv.compat,"",@"SHT_CUDA_COMPAT_INFO"
	.align	4
        /*0000*/ 	.byte	0x02, 0x09, 0x00, 0x00, 0x02, 0x02, 0x01, 0x00, 0x02, 0x05, 0x05, 0x00, 0x03, 0x07, 0x01, 0x01
        /*0010*/ 	.byte	0x02, 0x03, 0x00, 0x00, 0x02, 0x06, 0x01, 0x00, 0x04, 0x0b, 0x08, 0x00, 0x09, 0x00, 0x00, 0x00
        /*0020*/ 	.byte	0x00, 0x00, 0x00, 0x00


//--------------------- .nv.info._Z10transponerPiS_ --------------------------
	.section	.nv.info._Z10transponerPiS_,"",@"SHT_CUDA_INFO"
	.sectionflags	@""
	.align	4


	//----- nvinfo : EIATTR_CUDA_API_VERSION
	.align		4
        /*0000*/ 	.byte	0x04, 0x37
        /*0002*/ 	.short	(.L_7 - .L_6)
.L_6:
        /*0004*/ 	.word	0x00000082


	//----- nvinfo : EIATTR_KPARAM_INFO
	.align		4
.L_7:
        /*0008*/ 	.byte	0x04, 0x17
        /*000a*/ 	.short	(.L_9 - .L_8)
.L_8:
        /*000c*/ 	.word	0x00000000
        /*0010*/ 	.short	0x0001
        /*0012*/ 	.short	0x0008
        /*0014*/ 	.byte	0x00, 0xf5, 0x21, 0x00


	//----- nvinfo : EIATTR_KPARAM_INFO
	.align		4
.L_9:
        /*0018*/ 	.byte	0x04, 0x17
        /*001a*/ 	.short	(.L_11 - .L_10)
.L_10:
        /*001c*/ 	.word	0x00000000
        /*0020*/ 	.short	0x0000
        /*0022*/ 	.short	0x0000
        /*0024*/ 	.byte	0x00, 0xf5, 0x21, 0x00


	//----- nvinfo : EIATTR_SPARSE_MMA_MASK
	.align		4
.L_11:
        /*0028*/ 	.byte	0x03, 0x50
        /*002a*/ 	.short	0x0000


	//----- nvinfo : EIATTR_MAXREG_COUNT
	.align		4
        /*002c*/ 	.byte	0x03, 0x1b
        /*002e*/ 	.short	0x00ff


	//----- nvinfo : EIATTR_MERCURY_ISA_VERSION
	.align		4
        /*0030*/ 	.byte	0x03, 0x5f
        /*0032*/ 	.short	0x0101


	//----- nvinfo : EIATTR_VRC_CTA_INIT_COUNT
	.align		4
        /*0034*/ 	.byte	0x02, 0x4a
	.zero		1
	.zero		1


	//----- nvinfo : EIATTR_EXIT_INSTR_OFFSETS
	.align		4
        /*0038*/ 	.byte	0x04, 0x1c
        /*003a*/ 	.short	(.L_13 - .L_12)


	//   ....[0]....
.L_12:
        /*003c*/ 	.word	0x00000110


	//----- nvinfo : EIATTR_CBANK_PARAM_SIZE
	.align		4
.L_13:
        /*0040*/ 	.byte	0x03, 0x19
        /*0042*/ 	.short	0x0010


	//----- nvinfo : EIATTR_PARAM_CBANK
	.align		4
        /*0044*/ 	.byte	0x04, 0x0a
        /*0046*/ 	.short	(.L_15 - .L_14)
	.align		4
.L_14:
        /*0048*/ 	.word	index@(.nv.constant0._Z10transponerPiS_)
        /*004c*/ 	.short	0x0380
        /*004e*/ 	.short	0x0010


	//----- nvinfo : EIATTR_SW_WAR
	.align		4
.L_15:
        /*0050*/ 	.byte	0x04, 0x36
        /*0052*/ 	.short	(.L_17 - .L_16)
.L_16:
        /*0054*/ 	.word	0x00000008
.L_17:


//--------------------- .nv.callgraph             --------------------------
	.section	.nv.callgraph,"",@"SHT_CUDA_CALLGRAPH"
	.align	4
	.sectionentsize	8
	.align		4
        /*0000*/ 	.word	0x00000000
	.align		4
        /*0004*/ 	.word	0xffffffff
	.align		4
        /*0008*/ 	.word	0x00000000
	.align		4
        /*000c*/ 	.word	0xfffffffe
	.align		4
        /*0010*/ 	.word	0x00000000
	.align		4
        /*0014*/ 	.word	0xfffffffd
	.align		4
        /*0018*/ 	.word	0x00000000
	.align		4
        /*001c*/ 	.word	0xfffffffc


//--------------------- .text._Z10transponerPiS_  --------------------------
	.section	.text._Z10transponerPiS_,"ax",@progbits
	.align	128
        .global         _Z10transponerPiS_
        .type           _Z10transponerPiS_,@function
        .size           _Z10transponerPiS_,(.L_x_1 - _Z10transponerPiS_)
        .other          _Z10transponerPiS_,@"STO_CUDA_ENTRY STV_DEFAULT"
_Z10transponerPiS_:
.text._Z10transponerPiS_:
[----:B------:R-:W-:Y:S01]  /*0000*/  LDC R1, c[0x0][0x37c] ;  /* 0x0000df00ff017b82 */ /* 0x000fe20000000800 */
[----:B------:R-:W0:Y:S07]  /*0010*/  S2R R0, SR_TID.X ;  /* 0x0000000000007919 */ /* 0x000e2e0000002100 */
[----:B------:R-:W0:Y:S01]  /*0020*/  S2UR UR6, SR_CTAID.X ;  /* 0x00000000000679c3 */ /* 0x000e220000002500 */
[----:B------:R-:W1:Y:S01]  /*0030*/  LDCU.64 UR4, c[0x0][0x358] ;  /* 0x00006b00ff0477ac */ /* 0x000e620008000a00 */
[----:B------:R-:W2:Y:S06]  /*0040*/  S2R R4, SR_TID.Y ;  /* 0x0000000000047919 */ /* 0x000eac0000002200 */
[----:B------:R-:W0:Y:S08]  /*0050*/  LDC R7, c[0x0][0x360] ;  /* 0x0000d800ff077b82 */ /* 0x000e300000000800 */
[----:B------:R-:W2:Y:S08]  /*0060*/  S2UR UR7, SR_CTAID.Y ;  /* 0x00000000000779c3 */ /* 0x000eb00000002600 */
[----:B------:R-:W3:Y:S01]  /*0070*/  LDC.64 R2, c[0x0][0x380] ;  /* 0x0000e000ff027b82 */ /* 0x000ee20000000a00 */
[----:B0-----:R-:W-:-:S02]  /*0080*/  IMAD R0, R7, UR6, R0 ;  /* 0x0000000607007c24 */ /* 0x001fc4000f8e0200 */
[----:B--2---:R-:W-:-:S05]  /*0090*/  IMAD R7, R7, UR7, R4 ;  /* 0x0000000707077c24 */ /* 0x004fca000f8e0204 */
[----:B------:R-:W-:-:S05]  /*00a0*/  LEA R5, R7, R0, 0x2 ;  /* 0x0000000007057211 */ /* 0x000fca00078e10ff */
[----:B---3--:R-:W-:Y:S02]  /*00b0*/  IMAD.WIDE R2, R5, 0x4, R2 ;  /* 0x0000000405027825 */ /* 0x008fe400078e0202 */
[----:B------:R-:W0:Y:S04]  /*00c0*/  LDC.64 R4, c[0x0][0x388] ;  /* 0x0000e200ff047b82 */ /* 0x000e280000000a00 */
[----:B-1----:R-:W2:Y:S01]  /*00d0*/  LDG.E R3, desc[UR4][R2.64] ;  /* 0x0000000402037981 */ /* 0x002ea2000c1e1900 */
[----:B------:R-:W-:-:S05]  /*00e0*/  LEA R7, R0, R7, 0x2 ;  /* 0x0000000700077211 */ /* 0x000fca00078e10ff */
[----:B0-----:R-:W-:-:S05]  /*00f0*/  IMAD.WIDE R4, R7, 0x4, R4 ;  /* 0x0000000407047825 */ /* 0x001fca00078e0204 */
[----:B--2---:R-:W-:Y:S01]  /*0100*/  STG.E desc[UR4][R4.64], R3 ;  /* 0x0000000304007986 */ /* 0x004fe2000c101904 */
[----:B------:R-:W-:Y:S05]  /*0110*/  EXIT ;  /* 0x000000000000794d */ /* 0x000fea0003800000 */
.L_x_0:
[----:B------:R-:W-:-:S00]  /*0120*/  BRA `(.L_x_0) ;  /* 0xfffffffc00fc7947 */ /* 0x000fc0000383ffff */
[----:B------:R-:W-:-:S00]  /*0130*/  NOP ;  /* 0x0000000000007918 */ /* 0x000fc00000000000 */
        /* <DEDUP_REMOVED lines=12> */
.L_x_1:


//--------------------- .nv.shared.reserved.0     --------------------------
	.section	.nv.shared.reserved.0,"aw",@nobits
	.weak		__nv_reservedSMEM_offset_0_alias
	.size		__nv_reservedSMEM_offset_0_alias, 0, 64
	.other		__nv_reservedSMEM_offset_0_alias,@"STO_CUDA_RESERVED_SHARED STV_DEFAULT"
__nv_reservedSMEM_offset_0_alias:
	.zero		0
	.zero		64


//--------------------- .nv.constant0._Z10transponerPiS_ --------------------------
	.section	.nv.constant0._Z10transponerPiS_,"a",@progbits
	.sectionflags	@""
	.align	4
.nv.constant0._Z10transponerPiS_:
	.zero		912


//--------------------- SYMBOLS --------------------------

	.type		.nv.reservedSmem.offset0,@object
	.size		.nv.reservedSmem.offset0,0x4
